	.headerflags	@"EF_CUDA_TEXMODE_UNIFIED EF_CUDA_64BIT_ADDRESS EF_CUDA_ACCELERATORS EF_CUDA_SM90 EF_CUDA_VIRTUAL_SM(EF_CUDA_SM90)"
	.elftype	@"ET_EXEC"


//--------------------- .nv.info                  --------------------------
	.section	.nv.info,"",@"SHT_CUDA_INFO"
	.align	4


	//----- nvinfo : EIATTR_REGCOUNT
	.align		4
        /*0000*/ 	.byte	0x04, 0x2f
        /*0002*/ 	.short	(.L_3 - .L_2)
	.align		4
.L_2:
        /*0004*/ 	.word	index@(triton_poi_fused__native_batch_norm_legit_no_training_relu_5)
        /*0008*/ 	.word	0x00000016


	//----- nvinfo : EIATTR_MIN_STACK_SIZE
	.align		4
.L_3:
        /*000c*/ 	.byte	0x04, 0x12
        /*000e*/ 	.short	(.L_5 - .L_4)
	.align		4
.L_4:
        /*0010*/ 	.word	index@(triton_poi_fused__native_batch_norm_legit_no_training_relu_5)
        /*0014*/ 	.word	0x00000000


	//----- nvinfo : EIATTR_FRAME_SIZE
	.align		4
.L_5:
        /*0018*/ 	.byte	0x04, 0x11
        /*001a*/ 	.short	(.L_7 - .L_6)
	.align		4
.L_6:
        /*001c*/ 	.word	index@(triton_poi_fused__native_batch_norm_legit_no_training_relu_5)
        /*0020*/ 	.word	0x00000000


	//----- nvinfo : EIATTR_MIN_STACK_SIZE
	.align		4
.L_7:
        /*0024*/ 	.byte	0x04, 0x12
        /*0026*/ 	.short	(.L_9 - .L_8)
	.align		4
.L_8:
        /*0028*/ 	.word	index@(triton_poi_fused__native_batch_norm_legit_no_training_relu_5)
        /*002c*/ 	.word	0x00000000
.L_9:


//--------------------- .nv.info.triton_poi_fused__native_batch_norm_legit_no_training_relu_5 --------------------------
	.section	.nv.info.triton_poi_fused__native_batch_norm_legit_no_training_relu_5,"",@"SHT_CUDA_INFO"
	.sectionflags	@""
	.align	4


	//----- nvinfo : EIATTR_CUDA_API_VERSION
	.align		4
        /*0000*/ 	.byte	0x04, 0x37
        /*0002*/ 	.short	(.L_11 - .L_10)
.L_10:
        /*0004*/ 	.word	0x0000007c


	//----- nvinfo : EIATTR_KPARAM_INFO
	.align		4
.L_11:
        /*0008*/ 	.byte	0x04, 0x17
        /*000a*/ 	.short	(.L_13 - .L_12)
.L_12:
        /*000c*/ 	.word	0x00000000
        /*0010*/ 	.short	0x0006
        /*0012*/ 	.short	0x0030
        /*0014*/ 	.byte	0x00, 0xf0, 0x11, 0x00


	//----- nvinfo : EIATTR_KPARAM_INFO
	.align		4
.L_13:
        /*0018*/ 	.byte	0x04, 0x17
        /*001a*/ 	.short	(.L_15 - .L_14)
.L_14:
        /*001c*/ 	.word	0x00000000
        /*0020*/ 	.short	0x0005
        /*0022*/ 	.short	0x0028
        /*0024*/ 	.byte	0x00, 0xf4, 0x21, 0x00


	//----- nvinfo : EIATTR_KPARAM_INFO
	.align		4
.L_15:
        /*0028*/ 	.byte	0x04, 0x17
        /*002a*/ 	.short	(.L_17 - .L_16)
.L_16:
        /*002c*/ 	.word	0x00000000
        /*0030*/ 	.short	0x0004
        /*0032*/ 	.short	0x0020
        /*0034*/ 	.byte	0x00, 0xf4, 0x21, 0x00


	//----- nvinfo : EIATTR_KPARAM_INFO
	.align		4
.L_17:
        /*0038*/ 	.byte	0x04, 0x17
        /*003a*/ 	.short	(.L_19 - .L_18)
.L_18:
        /*003c*/ 	.word	0x00000000
        /*0040*/ 	.short	0x0003
        /*0042*/ 	.short	0x0018
        /*0044*/ 	.byte	0x00, 0xf4, 0x21, 0x00


	//----- nvinfo : EIATTR_KPARAM_INFO
	.align		4
.L_19:
        /*0048*/ 	.byte	0x04, 0x17
        /*004a*/ 	.short	(.L_21 - .L_20)
.L_20:
        /*004c*/ 	.word	0x00000000
        /*0050*/ 	.short	0x0002
        /*0052*/ 	.short	0x0010
        /*0054*/ 	.byte	0x00, 0xf4, 0x21, 0x00


	//----- nvinfo : EIATTR_KPARAM_INFO
	.align		4
.L_21:
        /*0058*/ 	.byte	0x04, 0x17
        /*005a*/ 	.short	(.L_23 - .L_22)
.L_22:
        /*005c*/ 	.word	0x00000000
        /*0060*/ 	.short	0x0001
        /*0062*/ 	.short	0x0008
        /*0064*/ 	.byte	0x00, 0xf4, 0x21, 0x00


	//----- nvinfo : EIATTR_KPARAM_INFO
	.align		4
.L_23:
        /*0068*/ 	.byte	0x04, 0x17
        /*006a*/ 	.short	(.L_25 - .L_24)
.L_24:
        /*006c*/ 	.word	0x00000000
        /*0070*/ 	.short	0x0000
        /*0072*/ 	.short	0x0000
        /*0074*/ 	.byte	0x00, 0xf4, 0x21, 0x00


	//----- nvinfo : EIATTR_SPARSE_MMA_MASK
	.align		4
.L_25:
        /*0078*/ 	.byte	0x03, 0x50
        /*007a*/ 	.short	0x0000


	//----- nvinfo : EIATTR_MAXREG_COUNT
	.align		4
        /*007c*/ 	.byte	0x03, 0x1b
        /*007e*/ 	.short	0x00ff


	//----- nvinfo : EIATTR_EXIT_INSTR_OFFSETS
	.align		4
        /*0080*/ 	.byte	0x04, 0x1c
        /*0082*/ 	.short	(.L_27 - .L_26)


	//   ....[0]....
.L_26:
        /*0084*/ 	.word	0x00000480


	//   ....[1]....
        /*0088*/ 	.word	0x000004a0


	//----- nvinfo : EIATTR_REQNTID
	.align		4
.L_27:
        /*008c*/ 	.byte	0x04, 0x10
        /*008e*/ 	.short	(.L_29 - .L_28)
.L_28:
        /*0090*/ 	.word	0x00000100
        /*0094*/ 	.word	0x00000001
        /*0098*/ 	.word	0x00000001


	//----- nvinfo : EIATTR_CBANK_PARAM_SIZE
	.align		4
.L_29:
        /*009c*/ 	.byte	0x03, 0x19
        /*009e*/ 	.short	0x0034


	//----- nvinfo : EIATTR_PARAM_CBANK
	.align		4
        /*00a0*/ 	.byte	0x04, 0x0a
        /*00a2*/ 	.short	(.L_31 - .L_30)
	.align		4
.L_30:
        /*00a4*/ 	.word	index@(.nv.constant0.triton_poi_fused__native_batch_norm_legit_no_training_relu_5)
        /*00a8*/ 	.short	0x0210
        /*00aa*/ 	.short	0x0034


	//----- nvinfo : EIATTR_SW_WAR
	.align		4
.L_31:
        /*00ac*/ 	.byte	0x04, 0x36
        /*00ae*/ 	.short	(.L_33 - .L_32)
.L_32:
        /*00b0*/ 	.word	0x00000008
.L_33:


//--------------------- .nv.callgraph             --------------------------
	.section	.nv.callgraph,"",@"SHT_CUDA_CALLGRAPH"
	.align	4
	.sectionentsize	8
	.align		4
        /*0000*/ 	.word	0x00000000
	.align		4
        /*0004*/ 	.word	0xffffffff
	.align		4
        /*0008*/ 	.word	0x00000000
	.align		4
        /*000c*/ 	.word	0xfffffffe
	.align		4
        /*0010*/ 	.word	0x00000000
	.align		4
        /*0014*/ 	.word	0xfffffffd
	.align		4
        /*0018*/ 	.word	0x00000000
	.align		4
        /*001c*/ 	.word	0xfffffffc


//--------------------- .nv.constant4             --------------------------
	.section	.nv.constant4,"a",@progbits
	.align	8
	.align		8
.nv.constant4:
        /*0000*/ 	.dword	_$_str
	.align		8
        /*0008*/ 	.dword	_$_str_$_2


//--------------------- .text.triton_poi_fused__native_batch_norm_legit_no_training_relu_5 --------------------------
	.section	.text.triton_poi_fused__native_batch_norm_legit_no_training_relu_5,"ax",@progbits
	.align	128
        .global         triton_poi_fused__native_batch_norm_legit_no_training_relu_5
        .type           triton_poi_fused__native_batch_norm_legit_no_training_relu_5,@function
        .size           triton_poi_fused__native_batch_norm_legit_no_training_relu_5,(.L_x_1 - triton_poi_fused__native_batch_norm_legit_no_training_relu_5)
        .other          triton_poi_fused__native_batch_norm_legit_no_training_relu_5,@"STO_CUDA_ENTRY STV_DEFAULT"
triton_poi_fused__native_batch_norm_legit_no_training_relu_5:
.text.triton_poi_fused__native_batch_norm_legit_no_training_relu_5:
[----:B------:R-:W0:Y:S01]  /*0000*/  LDC R1, c[0x0][0x28] ;  /* 0x00000a00ff017b82 */ /* 0x000e220000000800 */
[----:B------:R-:W1:Y:S01]  /*0010*/  S2R R0, SR_TID.X ;  /* 0x0000000000007919 */ /* 0x000e620000002100 */
[----:B------:R-:W-:-:S06]  /*0020*/  HFMA2.MMA R2, -RZ, RZ, 0, 0 ;  /* 0x00000000ff027435 */ /* 0x000fcc00000001ff */
[----:B------:R-:W2:Y:S01]  /*0030*/  LDC.64 R10, c[0x0][0x220] ;  /* 0x00008800ff0a7b82 */ /* 0x000ea20000000a00 */
[----:B------:R-:W-:Y:S01]  /*0040*/  ULDC.64 UR4, c[0x0][0x208] ;  /* 0x0000820000047ab9 */ /* 0x000fe20000000a00 */
[----:B------:R-:W3:Y:S06]  /*0050*/  S2R R3, SR_CTAID.X ;  /* 0x0000000000037919 */ /* 0x000eec0000002500 */
[----:B------:R-:W4:Y:S08]  /*0060*/  LDC.64 R14, c[0x0][0x218] ;  /* 0x00008600ff0e7b82 */ /* 0x000f300000000a00 */
[----:B------:R-:W5:Y:S08]  /*0070*/  LDC.64 R8, c[0x0][0x210] ;  /* 0x00008400ff087b82 */ /* 0x000f700000000a00 */
[----:B------:R-:W4:Y:S01]  /*0080*/  LDC.64 R16, c[0x0][0x228] ;  /* 0x00008a00ff107b82 */ /* 0x000f220000000a00 */
[----:B-1----:R-:W-:-:S07]  /*0090*/  SHF.L.U32 R0, R0, 0x1, RZ ;  /* 0x0000000100007819 */ /* 0x002fce00000006ff */
[----:B------:R-:W1:Y:S01]  /*00a0*/  LDC.64 R18, c[0x0][0x230] ;  /* 0x00008c00ff127b82 */ /* 0x000e620000000a00 */
[----:B------:R-:W-:-:S04]  /*00b0*/  LOP3.LUT R0, R0, 0x1fe, RZ, 0xc0, !PT ;  /* 0x000001fe00007812 */ /* 0x000fc800078ec0ff */
[----:B---3--:R-:W-:-:S04]  /*00c0*/  LEA R3, R3, R0, 0x9 ;  /* 0x0000000003037211 */ /* 0x008fc800078e48ff */
[C---:B------:R-:W-:Y:S01]  /*00d0*/  ISETP.GE.AND P0, PT, R3.reuse, 0x38400, PT ;  /* 0x000384000300780c */ /* 0x040fe20003f06270 */
[----:B------:R-:W-:-:S05]  /*00e0*/  IMAD.HI R0, R3, -0x6e5d4c3b, R2 ;  /* 0x91a2b3c503007827 */ /* 0x000fca00078e0202 */
[----:B------:R-:W-:-:S04]  /*00f0*/  SHF.R.U32.HI R5, RZ, 0x1f, R0 ;  /* 0x0000001fff057819 */ /* 0x000fc80000011600 */
[----:B------:R-:W-:-:S04]  /*0100*/  LEA.HI.SX32 R5, R0, R5, 0x17 ;  /* 0x0000000500057211 */ /* 0x000fc800078fbaff */
[----:B------:R-:W-:-:S04]  /*0110*/  LEA.HI R0, R5, R5, RZ, 0x6 ;  /* 0x0000000505007211 */ /* 0x000fc800078f30ff */
[----:B------:R-:W-:-:S04]  /*0120*/  LOP3.LUT R0, R0, 0xffffffc0, RZ, 0xc0, !PT ;  /* 0xffffffc000007812 */ /* 0x000fc800078ec0ff */
[----:B------:R-:W-:Y:S02]  /*0130*/  IADD3 R13, R5, -R0, RZ ;  /* 0x80000000050d7210 */ /* 0x000fe40007ffe0ff */
[----:B------:R-:W-:-:S03]  /*0140*/  MOV R0, RZ ;  /* 0x000000ff00007202 */ /* 0x000fc60000000f00 */
[----:B--2---:R-:W-:-:S05]  /*0150*/  IMAD.WIDE R10, R13, 0x4, R10 ;  /* 0x000000040d0a7825 */ /* 0x004fca00078e020a */
[----:B------:R-:W2:Y:S04]  /*0160*/  @!P0 LDG.E.EL R0, desc[UR4][R10.64] ;  /* 0x000000040a008981 */ /* 0x000ea8000c2e1900 */
[----:B------:R3:W2:Y:S01]  /*0170*/  @!P0 LDG.E.EL R2, desc[UR4][R10.64] ;  /* 0x000000040a028981 */ /* 0x0006a2000c2e1900 */
[----:B------:R-:W-:Y:S02]  /*0180*/  CS2R R6, SRZ ;  /* 0x0000000000067805 */ /* 0x000fe4000001ff00 */
[----:B------:R-:W-:Y:S01]  /*0190*/  CS2R R4, SRZ ;  /* 0x0000000000047805 */ /* 0x000fe2000001ff00 */
[----:B----4-:R-:W-:-:S04]  /*01a0*/  IMAD.WIDE R14, R13, 0x4, R14 ;  /* 0x000000040d0e7825 */ /* 0x010fc800078e020e */
[----:B-----5:R-:W-:Y:S01]  /*01b0*/  IMAD.WIDE R8, R3, 0x4, R8 ;  /* 0x0000000403087825 */ /* 0x020fe200078e0208 */
[----:B------:R-:W4:Y:S01]  /*01c0*/  @!P0 LDG.E.EL R7, desc[UR4][R14.64] ;  /* 0x000000040e078981 */ /* 0x000f22000c2e1900 */
[----:B---3--:R-:W-:Y:S02]  /*01d0*/  CS2R R10, SRZ ;  /* 0x00000000000a7805 */ /* 0x008fe4000001ff00 */
[C---:B0-----:R-:W-:Y:S01]  /*01e0*/  IMAD.WIDE R16, R13.reuse, 0x4, R16 ;  /* 0x000000040d107825 */ /* 0x041fe200078e0210 */
[----:B------:R-:W3:Y:S03]  /*01f0*/  @!P0 LDG.E.EL R6, desc[UR4][R14.64] ;  /* 0x000000040e068981 */ /* 0x000ee6000c2e1900 */
[----:B-1----:R-:W-:Y:S01]  /*0200*/  IMAD.WIDE R18, R13, 0x4, R18 ;  /* 0x000000040d127825 */ /* 0x002fe200078e0212 */
[----:B------:R0:W4:Y:S01]  /*0210*/  @!P0 LDG.E.64 R4, desc[UR4][R8.64] ;  /* 0x0000000408048981 */ /* 0x000122000c1e1b00 */
[----:B------:R-:W-:-:S03]  /*0220*/  CS2R R12, SRZ ;  /* 0x00000000000c7805 */ /* 0x000fc6000001ff00 */
[----:B------:R-:W5:Y:S04]  /*0230*/  @!P0 LDG.E.EL R11, desc[UR4][R18.64] ;  /* 0x00000004120b8981 */ /* 0x000f68000c2e1900 */
[----:B------:R-:W5:Y:S01]  /*0240*/  @!P0 LDG.E.EL R12, desc[UR4][R16.64] ;  /* 0x00000004100c8981 */ /* 0x000f62000c2e1900 */
[----:B0-----:R-:W0:Y:S03]  /*0250*/  LDC.64 R8, c[0x0][0x238] ;  /* 0x00008e00ff087b82 */ /* 0x001e260000000a00 */
[----:B------:R1:W3:Y:S04]  /*0260*/  @!P0 LDG.E.EL R13, desc[UR4][R16.64] ;  /* 0x00000004100d8981 */ /* 0x0002e8000c2e1900 */
[----:B------:R-:W3:Y:S01]  /*0270*/  @!P0 LDG.E.EL R10, desc[UR4][R18.64] ;  /* 0x00000004120a8981 */ /* 0x000ee2000c2e1900 */
[----:B0-----:R-:W-:-:S04]  /*0280*/  IMAD.WIDE R8, R3, 0x4, R8 ;  /* 0x0000000403087825 */ /* 0x001fc800078e0208 */
[----:B--2---:R-:W-:Y:S01]  /*0290*/  FADD R0, R0, 0.0010000000474974513054 ;  /* 0x3a83126f00007421 */ /* 0x004fe20000000000 */
[----:B------:R-:W-:-:S03]  /*02a0*/  FADD R2, R2, 0.0010000000474974513054 ;  /* 0x3a83126f02027421 */ /* 0x000fc60000000000 */
[----:B------:R-:W0:Y:S08]  /*02b0*/  MUFU.SQRT R14, R0 ;  /* 0x00000000000e7308 */ /* 0x000e300000002000 */
[----:B------:R-:W2:Y:S01]  /*02c0*/  MUFU.SQRT R15, R2 ;  /* 0x00000002000f7308 */ /* 0x000ea20000002000 */
[C---:B0-----:R-:W-:Y:S02]  /*02d0*/  FSETP.GT.AND P1, PT, R14.reuse, 8.50705917302346158658e+37, PT ;  /* 0x7e8000000e00780b */ /* 0x041fe40003f24000 */
[----:B------:R-:W-:-:S02]  /*02e0*/  FSETP.GEU.AND P3, PT, R14, 1.175494350822287508e-38, PT ;  /* 0x008000000e00780b */ /* 0x000fc40003f6e000 */
[C---:B--2---:R-:W-:Y:S02]  /*02f0*/  FSETP.GT.AND P2, PT, R15.reuse, 8.50705917302346158658e+37, PT ;  /* 0x7e8000000f00780b */ /* 0x044fe40003f44000 */
[----:B------:R-:W-:-:S07]  /*0300*/  FSETP.GEU.AND P4, PT, R15, 1.175494350822287508e-38, PT ;  /* 0x008000000f00780b */ /* 0x000fce0003f8e000 */
[----:B------:R-:W-:Y:S01]  /*0310*/  @P1 FMUL R14, R14, 0.25 ;  /* 0x3e8000000e0e1820 */ /* 0x000fe20000400000 */
[----:B------:R-:W-:-:S03]  /*0320*/  HFMA2.MMA R0, -RZ, RZ, 1.625, 0 ;  /* 0x3e800000ff007435 */ /* 0x000fc600000001ff */
[----:B------:R-:W-:Y:S01]  /*0330*/  @!P3 FMUL R14, R14, 16777216 ;  /* 0x4b8000000e0eb820 */ /* 0x000fe20000400000 */
[----:B------:R-:W-:-:S04]  /*0340*/  @P2 FMUL R15, R15, 0.25 ;  /* 0x3e8000000f0f2820 */ /* 0x000fc80000400000 */
[----:B------:R-:W-:Y:S01]  /*0350*/  @!P4 FMUL R15, R15, 16777216 ;  /* 0x4b8000000f0fc820 */ /* 0x000fe20000400000 */
[----:B------:R-:W0:Y:S01]  /*0360*/  MUFU.RCP R14, R14 ;  /* 0x0000000e000e7308 */ /* 0x000e220000001000 */
[----:B-1----:R-:W-:-:S07]  /*0370*/  FSEL R17, R0, 1, P1 ;  /* 0x3f80000000117808 */ /* 0x002fce0000800000 */
[----:B------:R-:W1:Y:S01]  /*0380*/  MUFU.RCP R15, R15 ;  /* 0x0000000f000f7308 */ /* 0x000e620000001000 */
[----:B------:R-:W-:Y:S01]  /*0390*/  FSEL R0, R0, 1, P2 ;  /* 0x3f80000000007808 */ /* 0x000fe20001000000 */
[----:B------:R-:W-:-:S04]  /*03a0*/  @!P3 FMUL R17, R17, 16777216 ;  /* 0x4b8000001111b820 */ /* 0x000fc80000400000 */
[----:B------:R-:W-:Y:S01]  /*03b0*/  @!P4 FMUL R0, R0, 16777216 ;  /* 0x4b8000000000c820 */ /* 0x000fe20000400000 */
[----:B----4-:R-:W-:Y:S01]  /*03c0*/  FADD R4, -R7, R4 ;  /* 0x0000000407047221 */ /* 0x010fe20000000100 */
[----:B---3--:R-:W-:Y:S01]  /*03d0*/  FADD R5, -R6, R5 ;  /* 0x0000000506057221 */ /* 0x008fe20000000100 */
[----:B0-----:R-:W-:Y:S01]  /*03e0*/  FMUL R17, R14, R17 ;  /* 0x000000110e117220 */ /* 0x001fe20000400000 */
[----:B-1----:R-:W-:-:S03]  /*03f0*/  FMUL R0, R15, R0 ;  /* 0x000000000f007220 */ /* 0x002fc60000400000 */
[----:B------:R-:W-:Y:S01]  /*0400*/  FMUL R4, R4, R17 ;  /* 0x0000001104047220 */ /* 0x000fe20000400000 */
[----:B------:R-:W-:-:S03]  /*0410*/  FMUL R5, R5, R0 ;  /* 0x0000000005057220 */ /* 0x000fc60000400000 */
[----:B-----5:R-:W-:Y:S01]  /*0420*/  FFMA R4, R4, R12, R11 ;  /* 0x0000000c04047223 */ /* 0x020fe2000000000b */
[----:B------:R-:W-:-:S04]  /*0430*/  FFMA R5, R5, R13, R10 ;  /* 0x0000000d05057223 */ /* 0x000fc8000000000a */
[C---:B------:R-:W-:Y:S02]  /*0440*/  FSETP.GEU.AND P1, PT, R4.reuse, RZ, PT ;  /* 0x000000ff0400720b */ /* 0x040fe40003f2e000 */
[C---:B------:R-:W-:Y:S02]  /*0450*/  FSETP.GEU.AND P2, PT, R5.reuse, RZ, PT ;  /* 0x000000ff0500720b */ /* 0x040fe40003f4e000 */
[----:B------:R-:W-:Y:S02]  /*0460*/  FSEL R4, R4, RZ, P1 ;  /* 0x000000ff04047208 */ /* 0x000fe40000800000 */
[----:B------:R-:W-:Y:S01]  /*0470*/  FSEL R5, R5, RZ, P2 ;  /* 0x000000ff05057208 */ /* 0x000fe20001000000 */
[----:B------:R-:W-:Y:S08]  /*0480*/  @P0 EXIT ;  /* 0x000000000000094d */ /* 0x000ff00003800000 */
[----:B------:R-:W-:Y:S01]  /*0490*/  STG.E.64 desc[UR4][R8.64], R4 ;  /* 0x0000000408007986 */ /* 0x000fe2000c101b04 */
[----:B------:R-:W-:Y:S05]  /*04a0*/  EXIT ;  /* 0x000000000000794d */ /* 0x000fea0003800000 */
.L_x_0:
[----:B------:R-:W-:-:S00]  /*04b0*/  BRA `(.L_x_0) ;  /* 0xfffffffc00fc7947 */ /* 0x000fc0000383ffff */
[----:B------:R-:W-:-:S00]  /*04c0*/  NOP ;  /* 0x0000000000007918 */ /* 0x000fc00000000000 */
        /* <DEDUP_REMOVED lines=11> */
.L_x_1:


//--------------------- .nv.global.init           --------------------------
	.section	.nv.global.init,"aw",@progbits
.nv.global.init:
	.type		_$_str,@object
	.size		_$_str,(_$_str_$_2 - _$_str)
_$_str:
        /*0000*/ 	.byte	0x5f, 0x5f, 0x43, 0x55, 0x44, 0x41, 0x5f, 0x46, 0x54, 0x5a, 0x00
	.type		_$_str_$_2,@object
	.size		_$_str_$_2,(.L_1 - _$_str_$_2)
_$_str_$_2:
        /*000b*/ 	.byte	0x5f, 0x5f, 0x43, 0x55, 0x44, 0x41, 0x5f, 0x50, 0x52, 0x45, 0x43, 0x5f, 0x53, 0x51, 0x52, 0x54
        /*001b*/ 	.byte	0x00
.L_1:


//--------------------- .nv.constant0.triton_poi_fused__native_batch_norm_legit_no_training_relu_5 --------------------------
	.section	.nv.constant0.triton_poi_fused__native_batch_norm_legit_no_training_relu_5,"a",@progbits
	.sectionflags	@""
	.align	4
.nv.constant0.triton_poi_fused__native_batch_norm_legit_no_training_relu_5:
	.zero		580
